//
// Generated by NVIDIA NVVM Compiler
//
// Compiler Build ID: CL-36424714
// Cuda compilation tools, release 13.0, V13.0.88
// Based on NVVM 20.0.0
//

.version 9.0
.target sm_100
.address_size 64

	// .globl	_Z9addKerneliPiPKiS1_S_

.visible .entry _Z9addKerneliPiPKiS1_S_(
	.param .u32 _Z9addKerneliPiPKiS1_S__param_0,
	.param .u64 .ptr .align 1 _Z9addKerneliPiPKiS1_S__param_1,
	.param .u64 .ptr .align 1 _Z9addKerneliPiPKiS1_S__param_2,
	.param .u64 .ptr .align 1 _Z9addKerneliPiPKiS1_S__param_3,
	.param .u64 .ptr .align 1 _Z9addKerneliPiPKiS1_S__param_4
)
{
	.reg .pred 	%p<3>;
	.reg .b32 	%r<18>;
	.reg .b64 	%rd<13>;

	ld.param.u32 	%r5, [_Z9addKerneliPiPKiS1_S__param_0];
	ld.param.u64 	%rd5, [_Z9addKerneliPiPKiS1_S__param_1];
	ld.param.u64 	%rd6, [_Z9addKerneliPiPKiS1_S__param_2];
	ld.param.u64 	%rd7, [_Z9addKerneliPiPKiS1_S__param_3];
	ld.param.u64 	%rd8, [_Z9addKerneliPiPKiS1_S__param_4];
	mov.u32 	%r17, %tid.x;
	setp.ge.s32 	%p1, %r17, %r5;
	@%p1 bra 	$L__BB0_3;
	mov.u32 	%r6, %nctaid.x;
	mov.u32 	%r7, %ntid.x;
	mov.u32 	%r8, %nctaid.y;
	mov.u32 	%r9, %ntid.y;
	mul.lo.s32 	%r10, %r6, %r7;
	mul.lo.s32 	%r11, %r10, %r9;
	mul.lo.s32 	%r2, %r11, %r8;
	cvta.to.global.u64 	%rd1, %rd6;
	cvta.to.global.u64 	%rd2, %rd7;
	cvta.to.global.u64 	%rd3, %rd5;
	cvta.to.global.u64 	%rd4, %rd8;
$L__BB0_2:
	mul.wide.s32 	%rd9, %r17, 4;
	add.s64 	%rd10, %rd1, %rd9;
	ld.global.u32 	%r12, [%rd10];
	add.s64 	%rd11, %rd2, %rd9;
	ld.global.u32 	%r13, [%rd11];
	add.s32 	%r14, %r13, %r12;
	add.s64 	%rd12, %rd3, %rd9;
	st.global.u32 	[%rd12], %r14;
	ld.global.u32 	%r15, [%rd10];
	atom.global.add.u32 	%r16, [%rd4], %r15;
	add.s32 	%r17, %r17, %r2;
	setp.lt.s32 	%p2, %r17, %r5;
	@%p2 bra 	$L__BB0_2;
$L__BB0_3:
	ret;

}


// ===== COMPILED SASS (sm_100) =====

	.target	sm_100

	.elftype	@"ET_EXEC"


//--------------------- .note.nv.tkinfo           --------------------------
	.section	.note.nv.tkinfo,"",@"SHT_NOTE"
	.sectionflags	@"SHF_NOTE_NV_TKINFO"
	.tkinfo
        /*0018*/ 	.word	0x00000002
        /*0030*/ 	.string	""
        /*0030*/ 	.string	"ptxas"
        /*0030*/ 	.string	"Cuda compilation tools, release 13.0, V13.0.88"
        /*0030*/ 	.string	"Build cuda_13.0.r13.0/compiler.36424714_0"
        /*0030*/ 	.string	"-arch sm_100 -m 64 "



//--------------------- .note.nv.cuinfo           --------------------------
	.section	.note.nv.cuinfo,"",@"SHT_NOTE"
	.sectionflags	@"SHF_NOTE_NV_CUINFO"
        /*0018*/ 	.short	0x0002
        /*001a*/ 	.short	0x0064
        /*001c*/ 	.short	0x0082
	.zero		2


//--------------------- .nv.info                  --------------------------
	.section	.nv.info,"",@"SHT_CUDA_INFO"
	.align	4


	//----- nvinfo : EIATTR_REGCOUNT
	.align		4
        /*0000*/ 	.byte	0x04, 0x2f
        /*0002*/ 	.short	(.L_1 - .L_0)
	.align		4
.L_0:
        /*0004*/ 	.word	index@(_Z9addKerneliPiPKiS1_S_)
        /*0008*/ 	.word	0x00000016


	//----- nvinfo : EIATTR_FRAME_SIZE
	.align		4
.L_1:
        /*000c*/ 	.byte	0x04, 0x11
        /*000e*/ 	.short	(.L_3 - .L_2)
	.align		4
.L_2:
        /*0010*/ 	.word	index@(_Z9addKerneliPiPKiS1_S_)
        /*0014*/ 	.word	0x00000000


	//----- nvinfo : EIATTR_MIN_STACK_SIZE
	.align		4
.L_3:
        /*0018*/ 	.byte	0x04, 0x12
        /*001a*/ 	.short	(.L_5 - .L_4)
	.align		4
.L_4:
        /*001c*/ 	.word	index@(_Z9addKerneliPiPKiS1_S_)
        /*0020*/ 	.word	0x00000000
.L_5:


//--------------------- .nv.compat                --------------------------
	.section	.nv.compat,"",@"SHT_CUDA_COMPAT_INFO"
	.align	4
        /*0000*/ 	.byte	0x02, 0x09, 0x00, 0x00, 0x02, 0x02, 0x01, 0x00, 0x02, 0x05, 0x05, 0x00, 0x03, 0x07, 0x01, 0x01
        /*0010*/ 	.byte	0x02, 0x03, 0x00, 0x00, 0x02, 0x06, 0x01, 0x00, 0x04, 0x0b, 0x08, 0x00, 0x09, 0x00, 0x00, 0x00
        /*0020*/ 	.byte	0x00, 0x00, 0x00, 0x00


//--------------------- .nv.info._Z9addKerneliPiPKiS1_S_ --------------------------
	.section	.nv.info._Z9addKerneliPiPKiS1_S_,"",@"SHT_CUDA_INFO"
	.sectionflags	@""
	.align	4


	//----- nvinfo : EIATTR_CUDA_API_VERSION
	.align		4
        /*0000*/ 	.byte	0x04, 0x37
        /*0002*/ 	.short	(.L_7 - .L_6)
.L_6:
        /*0004*/ 	.word	0x00000082


	//----- nvinfo : EIATTR_KPARAM_INFO
	.align		4
.L_7:
        /*0008*/ 	.byte	0x04, 0x17
        /*000a*/ 	.short	(.L_9 - .L_8)
.L_8:
        /*000c*/ 	.word	0x00000000
        /*0010*/ 	.short	0x0004
        /*0012*/ 	.short	0x0020
        /*0014*/ 	.byte	0x00, 0xf5, 0x21, 0x00


	//----- nvinfo : EIATTR_KPARAM_INFO
	.align		4
.L_9:
        /*0018*/ 	.byte	0x04, 0x17
        /*001a*/ 	.short	(.L_11 - .L_10)
.L_10:
        /*001c*/ 	.word	0x00000000
        /*0020*/ 	.short	0x0003
        /*0022*/ 	.short	0x0018
        /*0024*/ 	.byte	0x00, 0xf5, 0x21, 0x00


	//----- nvinfo : EIATTR_KPARAM_INFO
	.align		4
.L_11:
        /*0028*/ 	.byte	0x04, 0x17
        /*002a*/ 	.short	(.L_13 - .L_12)
.L_12:
        /*002c*/ 	.word	0x00000000
        /*0030*/ 	.short	0x0002
        /*0032*/ 	.short	0x0010
        /*0034*/ 	.byte	0x00, 0xf5, 0x21, 0x00


	//----- nvinfo : EIATTR_KPARAM_INFO
	.align		4
.L_13:
        /*0038*/ 	.byte	0x04, 0x17
        /*003a*/ 	.short	(.L_15 - .L_14)
.L_14:
        /*003c*/ 	.word	0x00000000
        /*0040*/ 	.short	0x0001
        /*0042*/ 	.short	0x0008
        /*0044*/ 	.byte	0x00, 0xf5, 0x21, 0x00


	//----- nvinfo : EIATTR_KPARAM_INFO
	.align		4
.L_15:
        /*0048*/ 	.byte	0x04, 0x17
        /*004a*/ 	.short	(.L_17 - .L_16)
.L_16:
        /*004c*/ 	.word	0x00000000
        /*0050*/ 	.short	0x0000
        /*0052*/ 	.short	0x0000
        /*0054*/ 	.byte	0x00, 0xf0, 0x11, 0x00


	//----- nvinfo : EIATTR_SPARSE_MMA_MASK
	.align		4
.L_17:
        /*0058*/ 	.byte	0x03, 0x50
        /*005a*/ 	.short	0x0000


	//----- nvinfo : EIATTR_MAXREG_COUNT
	.align		4
        /*005c*/ 	.byte	0x03, 0x1b
        /*005e*/ 	.short	0x00ff


	//----- nvinfo : EIATTR_MERCURY_ISA_VERSION
	.align		4
        /*0060*/ 	.byte	0x03, 0x5f
        /*0062*/ 	.short	0x0101


	//----- nvinfo : EIATTR_INT_WARP_WIDE_INSTR_OFFSETS
	.align		4
        /*0064*/ 	.byte	0x04, 0x31
        /*0066*/ 	.short	(.L_19 - .L_18)


	//   ....[0]....
.L_18:
        /*0068*/ 	.word	0x000001a0


	//   ....[1]....
        /*006c*/ 	.word	0x000001e0


	//----- nvinfo : EIATTR_VRC_CTA_INIT_COUNT
	.align		4
.L_19:
        /*0070*/ 	.byte	0x02, 0x4a
	.zero		1
	.zero		1


	//----- nvinfo : EIATTR_EXIT_INSTR_OFFSETS
	.align		4
        /*0074*/ 	.byte	0x04, 0x1c
        /*0076*/ 	.short	(.L_21 - .L_20)


	//   ....[0]....
.L_20:
        /*0078*/ 	.word	0x00000040


	//   ....[1]....
        /*007c*/ 	.word	0x00000230


	//----- nvinfo : EIATTR_CRS_STACK_SIZE
	.align		4
.L_21:
        /*0080*/ 	.byte	0x04, 0x1e
        /*0082*/ 	.short	(.L_23 - .L_22)
.L_22:
        /*0084*/ 	.word	0x00000000


	//----- nvinfo : EIATTR_CBANK_PARAM_SIZE
	.align		4
.L_23:
        /*0088*/ 	.byte	0x03, 0x19
        /*008a*/ 	.short	0x0028


	//----- nvinfo : EIATTR_PARAM_CBANK
	.align		4
        /*008c*/ 	.byte	0x04, 0x0a
        /*008e*/ 	.short	(.L_25 - .L_24)
	.align		4
.L_24:
        /*0090*/ 	.word	index@(.nv.constant0._Z9addKerneliPiPKiS1_S_)
        /*0094*/ 	.short	0x0380
        /*0096*/ 	.short	0x0028


	//----- nvinfo : EIATTR_SW_WAR
	.align		4
.L_25:
        /*0098*/ 	.byte	0x04, 0x36
        /*009a*/ 	.short	(.L_27 - .L_26)
.L_26:
        /*009c*/ 	.word	0x00000008
.L_27:


//--------------------- .nv.callgraph             --------------------------
	.section	.nv.callgraph,"",@"SHT_CUDA_CALLGRAPH"
	.align	4
	.sectionentsize	8
	.align		4
        /*0000*/ 	.word	0x00000000
	.align		4
        /*0004*/ 	.word	0xffffffff
	.align		4
        /*0008*/ 	.word	0x00000000
	.align		4
        /*000c*/ 	.word	0xfffffffe
	.align		4
        /*0010*/ 	.word	0x00000000
	.align		4
        /*0014*/ 	.word	0xfffffffd
	.align		4
        /*0018*/ 	.word	0x00000000
	.align		4
        /*001c*/ 	.word	0xfffffffc


//--------------------- .text._Z9addKerneliPiPKiS1_S_ --------------------------
	.section	.text._Z9addKerneliPiPKiS1_S_,"ax",@progbits
	.align	128
        .global         _Z9addKerneliPiPKiS1_S_
        .type           _Z9addKerneliPiPKiS1_S_,@function
        .size           _Z9addKerneliPiPKiS1_S_,(.L_x_2 - _Z9addKerneliPiPKiS1_S_)
        .other          _Z9addKerneliPiPKiS1_S_,@"STO_CUDA_ENTRY STV_DEFAULT"
_Z9addKerneliPiPKiS1_S_:
.text._Z9addKerneliPiPKiS1_S_:
[----:B------:R-:W-:Y:S01]  /*0000*/  LDC R1, c[0x0][0x37c] ;  /* 0x0000df00ff017b82 */ /* 0x000fe20000000800 */
[----:B------:R-:W0:Y:S01]  /*0010*/  S2R R17, SR_TID.X ;  /* 0x0000000000117919 */ /* 0x000e220000002100 */
[----:B------:R-:W0:Y:S02]  /*0020*/  LDCU UR10, c[0x0][0x380] ;  /* 0x00007000ff0a77ac */ /* 0x000e240008000800 */
[----:B0-----:R-:W-:-:S13]  /*0030*/  ISETP.GE.AND P0, PT, R17, UR10, PT ;  /* 0x0000000a11007c0c */ /* 0x001fda000bf06270 */
[----:B------:R-:W-:Y:S05]  /*0040*/  @P0 EXIT ;  /* 0x000000000000094d */ /* 0x000fea0003800000 */
[----:B------:R-:W0:Y:S01]  /*0050*/  LDCU UR4, c[0x0][0x370] ;  /* 0x00006e00ff0477ac */ /* 0x000e220008000800 */
[----:B------:R-:W1:Y:S01]  /*0060*/  LDC.64 R2, c[0x0][0x3a0] ;  /* 0x0000e800ff027b82 */ /* 0x000e620000000a00 */
[----:B------:R-:W0:Y:S01]  /*0070*/  LDCU UR5, c[0x0][0x360] ;  /* 0x00006c00ff0577ac */ /* 0x000e220008000800 */
[----:B------:R-:W2:Y:S06]  /*0080*/  LDCU UR6, c[0x0][0x374] ;  /* 0x00006e80ff0677ac */ /* 0x000eac0008000800 */
[----:B------:R-:W3:Y:S01]  /*0090*/  LDC.64 R4, c[0x0][0x388] ;  /* 0x0000e200ff047b82 */ /* 0x000ee20000000a00 */
[----:B------:R-:W4:Y:S01]  /*00a0*/  LDCU UR7, c[0x0][0x364] ;  /* 0x00006c80ff0777ac */ /* 0x000f220008000800 */
[----:B------:R-:W1:Y:S06]  /*00b0*/  LDCU.64 UR8, c[0x0][0x358] ;  /* 0x00006b00ff0877ac */ /* 0x000e6c0008000a00 */
[----:B------:R-:W1:Y:S01]  /*00c0*/  LDC.64 R6, c[0x0][0x390] ;  /* 0x0000e400ff067b82 */ /* 0x000e620000000a00 */
[----:B0-----:R-:W-:-:S07]  /*00d0*/  UIMAD UR4, UR4, UR5, URZ ;  /* 0x00000005040472a4 */ /* 0x001fce000f8e02ff */
[----:B------:R-:W0:Y:S01]  /*00e0*/  LDC.64 R8, c[0x0][0x398] ;  /* 0x0000e600ff087b82 */ /* 0x000e220000000a00 */
[----:B----4-:R-:W-:-:S04]  /*00f0*/  UIMAD UR4, UR4, UR7, URZ ;  /* 0x00000007040472a4 */ /* 0x010fc8000f8e02ff */
[----:B--2---:R-:W-:-:S12]  /*0100*/  UIMAD UR4, UR4, UR6, URZ ;  /* 0x00000006040472a4 */ /* 0x004fd8000f8e02ff */
.L_x_0:
[----:B0-----:R-:W-:-:S04]  /*0110*/  IMAD.WIDE R12, R17, 0x4, R8 ;  /* 0x00000004110c7825 */ /* 0x001fc800078e0208 */
[C---:B-1----:R-:W-:Y:S02]  /*0120*/  IMAD.WIDE R10, R17.reuse, 0x4, R6 ;  /* 0x00000004110a7825 */ /* 0x042fe400078e0206 */
[----:B------:R-:W2:Y:S04]  /*0130*/  LDG.E R13, desc[UR8][R12.64] ;  /* 0x000000080c0d7981 */ /* 0x000ea8000c1e1900 */
[----:B------:R-:W2:Y:S01]  /*0140*/  LDG.E R0, desc[UR8][R10.64] ;  /* 0x000000080a007981 */ /* 0x000ea2000c1e1900 */
[----:B---3--:R-:W-:Y:S01]  /*0150*/  IMAD.WIDE R14, R17, 0x4, R4 ;  /* 0x00000004110e7825 */ /* 0x008fe200078e0204 */
[----:B------:R-:W0:Y:S01]  /*0160*/  S2R R16, SR_LANEID ;  /* 0x0000000000107919 */ /* 0x000e220000000000 */
[----:B--2---:R-:W-:-:S05]  /*0170*/  IADD3 R19, PT, PT, R0, R13, RZ ;  /* 0x0000000d00137210 */ /* 0x004fca0007ffe0ff */
[----:B------:R2:W-:Y:S04]  /*0180*/  STG.E desc[UR8][R14.64], R19 ;  /* 0x000000130e007986 */ /* 0x0005e8000c101908 */
[----:B------:R-:W3:Y:S01]  /*0190*/  LDG.E R0, desc[UR8][R10.64] ;  /* 0x000000080a007981 */ /* 0x000ee2000c1e1900 */
[----:B------:R-:W-:Y:S02]  /*01a0*/  VOTEU.ANY UR5, UPT, PT ;  /* 0x0000000000057886 */ /* 0x000fe400038e0100 */
[----:B------:R-:W-:-:S06]  /*01b0*/  UFLO.U32 UR5, UR5 ;  /* 0x00000005000572bd */ /* 0x000fcc00080e0000 */
[----:B0-----:R-:W-:Y:S02]  /*01c0*/  ISETP.EQ.U32.AND P0, PT, R16, UR5, PT ;  /* 0x0000000510007c0c */ /* 0x001fe4000bf02070 */
[----:B------:R-:W-:Y:S01]  /*01d0*/  IADD3 R17, PT, PT, R17, UR4, RZ ;  /* 0x0000000411117c10 */ /* 0x000fe2000fffe0ff */
[----:B---3--:R-:W0:Y:S02]  /*01e0*/  REDUX.SUM UR6, R0 ;  /* 0x00000000000673c4 */ /* 0x008e24000000c000 */
[----:B0-----:R-:W-:-:S08]  /*01f0*/  MOV R13, UR6 ;  /* 0x00000006000d7c02 */ /* 0x001fd00008000f00 */
[----:B------:R2:W-:Y:S01]  /*0200*/  @P0 REDG.E.ADD.STRONG.GPU desc[UR8][R2.64], R13 ;  /* 0x0000000d0200098e */ /* 0x0005e2000c12e108 */
[----:B------:R-:W-:-:S13]  /*0210*/  ISETP.GE.AND P0, PT, R17, UR10, PT ;  /* 0x0000000a11007c0c */ /* 0x000fda000bf06270 */
[----:B--2---:R-:W-:Y:S05]  /*0220*/  @!P0 BRA `(.L_x_0) ;  /* 0xfffffffc00b88947 */ /* 0x004fea000383ffff */
[----:B------:R-:W-:Y:S05]  /*0230*/  EXIT ;  /* 0x000000000000794d */ /* 0x000fea0003800000 */
.L_x_1:
[----:B------:R-:W-:-:S00]  /*0240*/  BRA `(.L_x_1) ;  /* 0xfffffffc00fc7947 */ /* 0x000fc0000383ffff */
[----:B------:R-:W-:-:S00]  /*0250*/  NOP ;  /* 0x0000000000007918 */ /* 0x000fc00000000000 */
        /* <DEDUP_REMOVED lines=10> */
.L_x_2:


//--------------------- .nv.shared.reserved.0     --------------------------
	.section	.nv.shared.reserved.0,"aw",@nobits
	.weak		__nv_reservedSMEM_offset_0_alias
	.size		__nv_reservedSMEM_offset_0_alias, 0, 64
	.other		__nv_reservedSMEM_offset_0_alias,@"STO_CUDA_RESERVED_SHARED STV_DEFAULT"
__nv_reservedSMEM_offset_0_alias:
	.zero		0
	.zero		64


//--------------------- .nv.constant0._Z9addKerneliPiPKiS1_S_ --------------------------
	.section	.nv.constant0._Z9addKerneliPiPKiS1_S_,"a",@progbits
	.sectionflags	@""
	.align	4
.nv.constant0._Z9addKerneliPiPKiS1_S_:
	.zero		936


//--------------------- SYMBOLS --------------------------

	.type		.nv.reservedSmem.offset0,@object
	.size		.nv.reservedSmem.offset0,0x4
